//
// Generated by NVIDIA NVVM Compiler
//
// Compiler Build ID: CL-36424714
// Cuda compilation tools, release 13.0, V13.0.88
// Based on NVVM 20.0.0
//

.version 9.0
.target sm_100
.address_size 64

	// .globl	_Z19Hard_Sigmoid_KernelPKfPfm

.visible .entry _Z19Hard_Sigmoid_KernelPKfPfm(
	.param .u64 .ptr .align 1 _Z19Hard_Sigmoid_KernelPKfPfm_param_0,
	.param .u64 .ptr .align 1 _Z19Hard_Sigmoid_KernelPKfPfm_param_1,
	.param .u64 _Z19Hard_Sigmoid_KernelPKfPfm_param_2
)
{
	.reg .pred 	%p<3>;
	.reg .b32 	%r<7>;
	.reg .b32 	%f<21>;
	.reg .b64 	%rd<14>;

	ld.param.u64 	%rd7, [_Z19Hard_Sigmoid_KernelPKfPfm_param_0];
	ld.param.u64 	%rd8, [_Z19Hard_Sigmoid_KernelPKfPfm_param_1];
	ld.param.u64 	%rd9, [_Z19Hard_Sigmoid_KernelPKfPfm_param_2];
	mov.u32 	%r2, %ctaid.x;
	mov.u32 	%r3, %ntid.x;
	mov.u32 	%r4, %tid.x;
	mad.lo.s32 	%r5, %r2, %r3, %r4;
	cvt.u64.u32 	%rd13, %r5;
	mov.u32 	%r6, %nctaid.x;
	mul.lo.s32 	%r1, %r3, %r6;
	setp.le.u64 	%p1, %rd9, %rd13;
	@%p1 bra 	$L__BB0_3;
	cvt.u64.u32 	%rd2, %r1;
	cvta.to.global.u64 	%rd3, %rd7;
	cvta.to.global.u64 	%rd4, %rd8;
$L__BB0_2:
	shl.b64 	%rd10, %rd13, 4;
	add.s64 	%rd11, %rd3, %rd10;
	ld.global.nc.v4.f32 	{%f1, %f2, %f3, %f4}, [%rd11];
	add.f32 	%f5, %f1, 0f40400000;
	div.rn.f32 	%f6, %f5, 0f40C00000;
	max.f32 	%f7, %f6, 0f00000000;
	min.f32 	%f8, %f7, 0f3F800000;
	add.f32 	%f9, %f2, 0f40400000;
	div.rn.f32 	%f10, %f9, 0f40C00000;
	max.f32 	%f11, %f10, 0f00000000;
	min.f32 	%f12, %f11, 0f3F800000;
	add.f32 	%f13, %f3, 0f40400000;
	div.rn.f32 	%f14, %f13, 0f40C00000;
	max.f32 	%f15, %f14, 0f00000000;
	min.f32 	%f16, %f15, 0f3F800000;
	add.f32 	%f17, %f4, 0f40400000;
	div.rn.f32 	%f18, %f17, 0f40C00000;
	max.f32 	%f19, %f18, 0f00000000;
	min.f32 	%f20, %f19, 0f3F800000;
	add.s64 	%rd12, %rd4, %rd10;
	st.global.v4.f32 	[%rd12], {%f8, %f12, %f16, %f20};
	add.s64 	%rd13, %rd13, %rd2;
	setp.lt.u64 	%p2, %rd13, %rd9;
	@%p2 bra 	$L__BB0_2;
$L__BB0_3:
	ret;

}


// ===== COMPILED SASS (sm_100) =====

	.target	sm_100

	.elftype	@"ET_EXEC"


//--------------------- .note.nv.tkinfo           --------------------------
	.section	.note.nv.tkinfo,"",@"SHT_NOTE"
	.sectionflags	@"SHF_NOTE_NV_TKINFO"
	.tkinfo
        /*0018*/ 	.word	0x00000002
        /*0030*/ 	.string	""
        /*0030*/ 	.string	"ptxas"
        /*0030*/ 	.string	"Cuda compilation tools, release 13.0, V13.0.88"
        /*0030*/ 	.string	"Build cuda_13.0.r13.0/compiler.36424714_0"
        /*0030*/ 	.string	"-arch sm_100 -m 64 "



//--------------------- .note.nv.cuinfo           --------------------------
	.section	.note.nv.cuinfo,"",@"SHT_NOTE"
	.sectionflags	@"SHF_NOTE_NV_CUINFO"
        /*0018*/ 	.short	0x0002
        /*001a*/ 	.short	0x0064
        /*001c*/ 	.short	0x0082
	.zero		2


//--------------------- .nv.info                  --------------------------
	.section	.nv.info,"",@"SHT_CUDA_INFO"
	.align	4


	//----- nvinfo : EIATTR_REGCOUNT
	.align		4
        /*0000*/ 	.byte	0x04, 0x2f
        /*0002*/ 	.short	(.L_1 - .L_0)
	.align		4
.L_0:
        /*0004*/ 	.word	index@(_Z19Hard_Sigmoid_KernelPKfPfm)
        /*0008*/ 	.word	0x00000018


	//----- nvinfo : EIATTR_FRAME_SIZE
	.align		4
.L_1:
        /*000c*/ 	.byte	0x04, 0x11
        /*000e*/ 	.short	(.L_3 - .L_2)
	.align		4
.L_2:
        /*0010*/ 	.word	index@($__internal_0_$__cuda_sm3x_div_rn_noftz_f32_slowpath)
        /*0014*/ 	.word	0x00000000


	//----- nvinfo : EIATTR_FRAME_SIZE
	.align		4
.L_3:
        /*0018*/ 	.byte	0x04, 0x11
        /*001a*/ 	.short	(.L_5 - .L_4)
	.align		4
.L_4:
        /*001c*/ 	.word	index@(_Z19Hard_Sigmoid_KernelPKfPfm)
        /*0020*/ 	.word	0x00000000


	//----- nvinfo : EIATTR_MIN_STACK_SIZE
	.align		4
.L_5:
        /*0024*/ 	.byte	0x04, 0x12
        /*0026*/ 	.short	(.L_7 - .L_6)
	.align		4
.L_6:
        /*0028*/ 	.word	index@(_Z19Hard_Sigmoid_KernelPKfPfm)
        /*002c*/ 	.word	0x00000000
.L_7:


//--------------------- .nv.compat                --------------------------
	.section	.nv.compat,"",@"SHT_CUDA_COMPAT_INFO"
	.align	4
        /*0000*/ 	.byte	0x02, 0x09, 0x00, 0x00, 0x02, 0x02, 0x01, 0x00, 0x02, 0x05, 0x05, 0x00, 0x03, 0x07, 0x01, 0x01
        /*0010*/ 	.byte	0x02, 0x03, 0x00, 0x00, 0x02, 0x06, 0x01, 0x00, 0x04, 0x0b, 0x08, 0x00, 0x01, 0x00, 0x00, 0x00
        /*0020*/ 	.byte	0x00, 0x00, 0x00, 0x00


//--------------------- .nv.info._Z19Hard_Sigmoid_KernelPKfPfm --------------------------
	.section	.nv.info._Z19Hard_Sigmoid_KernelPKfPfm,"",@"SHT_CUDA_INFO"
	.sectionflags	@""
	.align	4


	//----- nvinfo : EIATTR_CUDA_API_VERSION
	.align		4
        /*0000*/ 	.byte	0x04, 0x37
        /*0002*/ 	.short	(.L_9 - .L_8)
.L_8:
        /*0004*/ 	.word	0x00000082


	//----- nvinfo : EIATTR_KPARAM_INFO
	.align		4
.L_9:
        /*0008*/ 	.byte	0x04, 0x17
        /*000a*/ 	.short	(.L_11 - .L_10)
.L_10:
        /*000c*/ 	.word	0x00000000
        /*0010*/ 	.short	0x0002
        /*0012*/ 	.short	0x0010
        /*0014*/ 	.byte	0x00, 0xf0, 0x21, 0x00


	//----- nvinfo : EIATTR_KPARAM_INFO
	.align		4
.L_11:
        /*0018*/ 	.byte	0x04, 0x17
        /*001a*/ 	.short	(.L_13 - .L_12)
.L_12:
        /*001c*/ 	.word	0x00000000
        /*0020*/ 	.short	0x0001
        /*0022*/ 	.short	0x0008
        /*0024*/ 	.byte	0x00, 0xf5, 0x21, 0x00


	//----- nvinfo : EIATTR_KPARAM_INFO
	.align		4
.L_13:
        /*0028*/ 	.byte	0x04, 0x17
        /*002a*/ 	.short	(.L_15 - .L_14)
.L_14:
        /*002c*/ 	.word	0x00000000
        /*0030*/ 	.short	0x0000
        /*0032*/ 	.short	0x0000
        /*0034*/ 	.byte	0x00, 0xf5, 0x21, 0x00


	//----- nvinfo : EIATTR_SPARSE_MMA_MASK
	.align		4
.L_15:
        /*0038*/ 	.byte	0x03, 0x50
        /*003a*/ 	.short	0x0000


	//----- nvinfo : EIATTR_MAXREG_COUNT
	.align		4
        /*003c*/ 	.byte	0x03, 0x1b
        /*003e*/ 	.short	0x00ff


	//----- nvinfo : EIATTR_MERCURY_ISA_VERSION
	.align		4
        /*0040*/ 	.byte	0x03, 0x5f
        /*0042*/ 	.short	0x0101


	//----- nvinfo : EIATTR_VRC_CTA_INIT_COUNT
	.align		4
        /*0044*/ 	.byte	0x02, 0x4a
	.zero		1
	.zero		1


	//----- nvinfo : EIATTR_EXIT_INSTR_OFFSETS
	.align		4
        /*0048*/ 	.byte	0x04, 0x1c
        /*004a*/ 	.short	(.L_17 - .L_16)


	//   ....[0]....
.L_16:
        /*004c*/ 	.word	0x000000a0


	//   ....[1]....
        /*0050*/ 	.word	0x000005d0


	//----- nvinfo : EIATTR_CRS_STACK_SIZE
	.align		4
.L_17:
        /*0054*/ 	.byte	0x04, 0x1e
        /*0056*/ 	.short	(.L_19 - .L_18)
.L_18:
        /*0058*/ 	.word	0x00000000


	//----- nvinfo : EIATTR_CBANK_PARAM_SIZE
	.align		4
.L_19:
        /*005c*/ 	.byte	0x03, 0x19
        /*005e*/ 	.short	0x0018


	//----- nvinfo : EIATTR_PARAM_CBANK
	.align		4
        /*0060*/ 	.byte	0x04, 0x0a
        /*0062*/ 	.short	(.L_21 - .L_20)
	.align		4
.L_20:
        /*0064*/ 	.word	index@(.nv.constant0._Z19Hard_Sigmoid_KernelPKfPfm)
        /*0068*/ 	.short	0x0380
        /*006a*/ 	.short	0x0018


	//----- nvinfo : EIATTR_SW_WAR
	.align		4
.L_21:
        /*006c*/ 	.byte	0x04, 0x36
        /*006e*/ 	.short	(.L_23 - .L_22)
.L_22:
        /*0070*/ 	.word	0x00000008
.L_23:


//--------------------- .nv.callgraph             --------------------------
	.section	.nv.callgraph,"",@"SHT_CUDA_CALLGRAPH"
	.align	4
	.sectionentsize	8
	.align		4
        /*0000*/ 	.word	0x00000000
	.align		4
        /*0004*/ 	.word	0xffffffff
	.align		4
        /*0008*/ 	.word	0x00000000
	.align		4
        /*000c*/ 	.word	0xfffffffe
	.align		4
        /*0010*/ 	.word	0x00000000
	.align		4
        /*0014*/ 	.word	0xfffffffd
	.align		4
        /*0018*/ 	.word	0x00000000
	.align		4
        /*001c*/ 	.word	0xfffffffc


//--------------------- .text._Z19Hard_Sigmoid_KernelPKfPfm --------------------------
	.section	.text._Z19Hard_Sigmoid_KernelPKfPfm,"ax",@progbits
	.align	128
        .global         _Z19Hard_Sigmoid_KernelPKfPfm
        .type           _Z19Hard_Sigmoid_KernelPKfPfm,@function
        .size           _Z19Hard_Sigmoid_KernelPKfPfm,(.L_x_21 - _Z19Hard_Sigmoid_KernelPKfPfm)
        .other          _Z19Hard_Sigmoid_KernelPKfPfm,@"STO_CUDA_ENTRY STV_DEFAULT"
_Z19Hard_Sigmoid_KernelPKfPfm:
.text._Z19Hard_Sigmoid_KernelPKfPfm:
[----:B------:R-:W-:Y:S01]  /*0000*/  LDC R1, c[0x0][0x37c] ;  /* 0x0000df00ff017b82 */ /* 0x000fe20000000800 */
[----:B------:R-:W0:Y:S07]  /*0010*/  S2R R9, SR_TID.X ;  /* 0x0000000000097919 */ /* 0x000e2e0000002100 */
[----:B------:R-:W0:Y:S01]  /*0020*/  S2UR UR4, SR_CTAID.X ;  /* 0x00000000000479c3 */ /* 0x000e220000002500 */
[----:B------:R-:W1:Y:S07]  /*0030*/  LDCU.64 UR6, c[0x0][0x390] ;  /* 0x00007200ff0677ac */ /* 0x000e6e0008000a00 */
[----:B------:R-:W0:Y:S01]  /*0040*/  LDC R2, c[0x0][0x360] ;  /* 0x0000d800ff027b82 */ /* 0x000e220000000800 */
[----:B------:R-:W2:Y:S01]  /*0050*/  LDCU UR5, c[0x0][0x370] ;  /* 0x00006e00ff0577ac */ /* 0x000ea20008000800 */
[----:B0-----:R-:W-:-:S02]  /*0060*/  IMAD R9, R2, UR4, R9 ;  /* 0x0000000402097c24 */ /* 0x001fc4000f8e0209 */
[----:B--2---:R-:W-:-:S03]  /*0070*/  IMAD R2, R2, UR5, RZ ;  /* 0x0000000502027c24 */ /* 0x004fc6000f8e02ff */
[----:B-1----:R-:W-:-:S04]  /*0080*/  ISETP.GE.U32.AND P0, PT, R9, UR6, PT ;  /* 0x0000000609007c0c */ /* 0x002fc8000bf06070 */
[----:B------:R-:W-:-:S13]  /*0090*/  ISETP.GE.U32.AND.EX P0, PT, RZ, UR7, PT, P0 ;  /* 0x00000007ff007c0c */ /* 0x000fda000bf06100 */
[----:B------:R-:W-:Y:S05]  /*00a0*/  @P0 EXIT ;  /* 0x000000000000094d */ /* 0x000fea0003800000 */
[----:B------:R-:W-:Y:S01]  /*00b0*/  IMAD.MOV.U32 R8, RZ, RZ, RZ ;  /* 0x000000ffff087224 */ /* 0x000fe200078e00ff */
[----:B------:R-:W0:Y:S01]  /*00c0*/  LDCU.64 UR4, c[0x0][0x358] ;  /* 0x00006b00ff0477ac */ /* 0x000e220008000a00 */
[----:B------:R-:W1:Y:S01]  /*00d0*/  LDCU.64 UR10, c[0x0][0x390] ;  /* 0x00007200ff0a77ac */ /* 0x000e620008000a00 */
[----:B------:R-:W2:Y:S01]  /*00e0*/  LDCU.64 UR6, c[0x0][0x380] ;  /* 0x00007000ff0677ac */ /* 0x000ea20008000a00 */
[----:B------:R-:W3:Y:S03]  /*00f0*/  LDCU.64 UR8, c[0x0][0x388] ;  /* 0x00007100ff0877ac */ /* 0x000ee60008000a00 */
.L_x_8:
[C---:B----4-:R-:W-:Y:S01]  /*0100*/  IMAD.SHL.U32 R10, R9.reuse, 0x10, RZ ;  /* 0x00000010090a7824 */ /* 0x050fe200078e00ff */
[----:B------:R-:W-:-:S04]  /*0110*/  SHF.L.U64.HI R15, R9, 0x4, R8 ;  /* 0x00000004090f7819 */ /* 0x000fc80000010208 */
[----:B--2---:R-:W-:-:S04]  /*0120*/  IADD3 R4, P0, PT, R10, UR6, RZ ;  /* 0x000000060a047c10 */ /* 0x004fc8000ff1e0ff */
[----:B------:R-:W-:-:S06]  /*0130*/  IADD3.X R5, PT, PT, R15, UR7, RZ, P0, !PT ;  /* 0x000000070f057c10 */ /* 0x000fcc00087fe4ff */
[----:B0-----:R-:W2:Y:S01]  /*0140*/  LDG.E.128.CONSTANT R4, desc[UR4][R4.64] ;  /* 0x0000000404047981 */ /* 0x001ea2000c1e9d00 */
[----:B------:R-:W-:Y:S02]  /*0150*/  HFMA2 R11, -RZ, RZ, 2.375, 0 ;  /* 0x40c00000ff0b7431 */ /* 0x000fe400000001ff */
[----:B------:R-:W-:Y:S01]  /*0160*/  IMAD.MOV.U32 R12, RZ, RZ, 0x3e2aaaab ;  /* 0x3e2aaaabff0c7424 */ /* 0x000fe200078e00ff */
[----:B------:R-:W-:Y:S01]  /*0170*/  IADD3 R9, P0, PT, R2, R9, RZ ;  /* 0x0000000902097210 */ /* 0x000fe20007f1e0ff */
[----:B------:R-:W-:Y:S04]  /*0180*/  BSSY.RECONVERGENT B0, `(.L_x_0) ;  /* 0x000000f000007945 */ /* 0x000fe80003800200 */
[----:B------:R-:W-:Y:S01]  /*0190*/  IMAD.X R8, RZ, RZ, R8, P0 ;  /* 0x000000ffff087224 */ /* 0x000fe200000e0608 */
[----:B-1----:R-:W-:Y:S01]  /*01a0*/  ISETP.GE.U32.AND P0, PT, R9, UR10, PT ;  /* 0x0000000a09007c0c */ /* 0x002fe2000bf06070 */
[----:B------:R-:W-:-:S03]  /*01b0*/  FFMA R0, R12, -R11, 1 ;  /* 0x3f8000000c007423 */ /* 0x000fc6000000080b */
[----:B------:R-:W-:Y:S01]  /*01c0*/  ISETP.GE.U32.AND.EX P0, PT, R8, UR11, PT, P0 ;  /* 0x0000000b08007c0c */ /* 0x000fe2000bf06100 */
[----:B------:R-:W-:Y:S01]  /*01d0*/  FFMA R0, R0, R12, 0.16666667163372039795 ;  /* 0x3e2aaaab00007423 */ /* 0x000fe2000000000c */
[----:B--2---:R-:W-:-:S04]  /*01e0*/  FADD R3, R4, 3 ;  /* 0x4040000004037421 */ /* 0x004fc80000000000 */
[----:B------:R-:W0:Y:S01]  /*01f0*/  FCHK P1, R3, 6 ;  /* 0x40c0000003007902 */ /* 0x000e220000020000 */
[----:B------:R-:W-:-:S04]  /*0200*/  FFMA R12, R3, R0, RZ ;  /* 0x00000000030c7223 */ /* 0x000fc800000000ff */
[----:B------:R-:W-:-:S04]  /*0210*/  FFMA R13, R12, -6, R3 ;  /* 0xc0c000000c0d7823 */ /* 0x000fc80000000003 */
[----:B------:R-:W-:Y:S01]  /*0220*/  FFMA R4, R0, R13, R12 ;  /* 0x0000000d00047223 */ /* 0x000fe2000000000c */
[----:B0-----:R-:W-:Y:S06]  /*0230*/  @!P1 BRA `(.L_x_1) ;  /* 0x00000000000c9947 */ /* 0x001fec0003800000 */
[----:B------:R-:W-:-:S07]  /*0240*/  MOV R12, 0x260 ;  /* 0x00000260000c7802 */ /* 0x000fce0000000f00 */
[----:B---3--:R-:W-:Y:S05]  /*0250*/  CALL.REL.NOINC `($__internal_0_$__cuda_sm3x_div_rn_noftz_f32_slowpath) ;  /* 0x0000000000e07944 */ /* 0x008fea0003c00000 */
[----:B------:R-:W-:-:S07]  /*0260*/  IMAD.MOV.U32 R4, RZ, RZ, R0 ;  /* 0x000000ffff047224 */ /* 0x000fce00078e0000 */
.L_x_1:
[----:B---3--:R-:W-:Y:S05]  /*0270*/  BSYNC.RECONVERGENT B0 ;  /* 0x0000000000007941 */ /* 0x008fea0003800200 */
.L_x_0:
[----:B------:R-:W-:Y:S01]  /*0280*/  FADD R14, R5, 3 ;  /* 0x40400000050e7421 */ /* 0x000fe20000000000 */
[----:B------:R-:W-:Y:S01]  /*0290*/  IMAD.MOV.U32 R0, RZ, RZ, 0x3e2aaaab ;  /* 0x3e2aaaabff007424 */ /* 0x000fe200078e00ff */
[----:B------:R-:W-:Y:S01]  /*02a0*/  BSSY.RECONVERGENT B0, `(.L_x_2) ;  /* 0x000000d000007945 */ /* 0x000fe20003800200 */
[----:B------:R-:W-:Y:S01]  /*02b0*/  FADD.SAT R4, RZ, R4 ;  /* 0x00000004ff047221 */ /* 0x000fe20000002000 */
[----:B------:R-:W0:Y:S01]  /*02c0*/  FCHK P1, R14, 6 ;  /* 0x40c000000e007902 */ /* 0x000e220000020000 */
[----:B------:R-:W-:-:S04]  /*02d0*/  FFMA R3, R0, -R11, 1 ;  /* 0x3f80000000037423 */ /* 0x000fc8000000080b */
[----:B------:R-:W-:-:S04]  /*02e0*/  FFMA R0, R3, R0, 0.16666667163372039795 ;  /* 0x3e2aaaab03007423 */ /* 0x000fc80000000000 */
[----:B------:R-:W-:-:S04]  /*02f0*/  FFMA R3, R0, R14, RZ ;  /* 0x0000000e00037223 */ /* 0x000fc800000000ff */
[----:B------:R-:W-:-:S04]  /*0300*/  FFMA R12, R3, -6, R14 ;  /* 0xc0c00000030c7823 */ /* 0x000fc8000000000e */
[----:B------:R-:W-:Y:S01]  /*0310*/  FFMA R5, R0, R12, R3 ;  /* 0x0000000c00057223 */ /* 0x000fe20000000003 */
[----:B0-----:R-:W-:Y:S06]  /*0320*/  @!P1 BRA `(.L_x_3) ;  /* 0x0000000000109947 */ /* 0x001fec0003800000 */
[----:B------:R-:W-:Y:S02]  /*0330*/  MOV R3, R14 ;  /* 0x0000000e00037202 */ /* 0x000fe40000000f00 */
[----:B------:R-:W-:-:S07]  /*0340*/  MOV R12, 0x360 ;  /* 0x00000360000c7802 */ /* 0x000fce0000000f00 */
[----:B------:R-:W-:Y:S05]  /*0350*/  CALL.REL.NOINC `($__internal_0_$__cuda_sm3x_div_rn_noftz_f32_slowpath) ;  /* 0x0000000000a07944 */ /* 0x000fea0003c00000 */
[----:B------:R-:W-:-:S07]  /*0360*/  IMAD.MOV.U32 R5, RZ, RZ, R0 ;  /* 0x000000ffff057224 */ /* 0x000fce00078e0000 */
.L_x_3:
[----:B------:R-:W-:Y:S05]  /*0370*/  BSYNC.RECONVERGENT B0 ;  /* 0x0000000000007941 */ /* 0x000fea0003800200 */
.L_x_2:
        /* <DEDUP_REMOVED lines=11> */
[----:B------:R-:W-:Y:S01]  /*0430*/  IMAD.MOV.U32 R3, RZ, RZ, R12 ;  /* 0x000000ffff037224 */ /* 0x000fe200078e000c */
[----:B------:R-:W-:-:S07]  /*0440*/  MOV R12, 0x460 ;  /* 0x00000460000c7802 */ /* 0x000fce0000000f00 */
[----:B------:R-:W-:Y:S05]  /*0450*/  CALL.REL.NOINC `($__internal_0_$__cuda_sm3x_div_rn_noftz_f32_slowpath) ;  /* 0x0000000000607944 */ /* 0x000fea0003c00000 */
[----:B------:R-:W-:-:S07]  /*0460*/  MOV R6, R0 ;  /* 0x0000000000067202 */ /* 0x000fce0000000f00 */
.L_x_5:
[----:B------:R-:W-:Y:S05]  /*0470*/  BSYNC.RECONVERGENT B0 ;  /* 0x0000000000007941 */ /* 0x000fea0003800200 */
.L_x_4:
        /* <DEDUP_REMOVED lines=14> */
[----:B------:R-:W-:-:S07]  /*0560*/  IMAD.MOV.U32 R7, RZ, RZ, R0 ;  /* 0x000000ffff077224 */ /* 0x000fce00078e0000 */
.L_x_7:
[----:B------:R-:W-:Y:S05]  /*0570*/  BSYNC.RECONVERGENT B0 ;  /* 0x0000000000007941 */ /* 0x000fea0003800200 */
.L_x_6:
[----:B------:R-:W-:Y:S01]  /*0580*/  IADD3 R10, P1, PT, R10, UR8, RZ ;  /* 0x000000080a0a7c10 */ /* 0x000fe2000ff3e0ff */
[----:B------:R-:W-:-:S03]  /*0590*/  FADD.SAT R7, RZ, R7 ;  /* 0x00000007ff077221 */ /* 0x000fc60000002000 */
[----:B------:R-:W-:-:S05]  /*05a0*/  IADD3.X R11, PT, PT, R15, UR9, RZ, P1, !PT ;  /* 0x000000090f0b7c10 */ /* 0x000fca0008ffe4ff */
[----:B------:R4:W-:Y:S01]  /*05b0*/  STG.E.128 desc[UR4][R10.64], R4 ;  /* 0x000000040a007986 */ /* 0x0009e2000c101d04 */
[----:B------:R-:W-:Y:S05]  /*05c0*/  @!P0 BRA `(.L_x_8) ;  /* 0xfffffff800cc8947 */ /* 0x000fea000383ffff */
[----:B------:R-:W-:Y:S05]  /*05d0*/  EXIT ;  /* 0x000000000000794d */ /* 0x000fea0003800000 */
        .weak           $__internal_0_$__cuda_sm3x_div_rn_noftz_f32_slowpath
        .type           $__internal_0_$__cuda_sm3x_div_rn_noftz_f32_slowpath,@function
        .size           $__internal_0_$__cuda_sm3x_div_rn_noftz_f32_slowpath,(.L_x_21 - $__internal_0_$__cuda_sm3x_div_rn_noftz_f32_slowpath)
$__internal_0_$__cuda_sm3x_div_rn_noftz_f32_slowpath:
[----:B------:R-:W-:Y:S01]  /*05e0*/  SHF.R.U32.HI R13, RZ, 0x17, R11 ;  /* 0x00000017ff0d7819 */ /* 0x000fe2000001160b */
[----:B------:R-:W-:Y:S01]  /*05f0*/  BSSY.RECONVERGENT B1, `(.L_x_9) ;  /* 0x0000064000017945 */ /* 0x000fe20003800200 */
[----:B------:R-:W-:Y:S01]  /*0600*/  SHF.R.U32.HI R0, RZ, 0x17, R3 ;  /* 0x00000017ff007819 */ /* 0x000fe20000011603 */
[----:B------:R-:W-:Y:S01]  /*0610*/  IMAD.MOV.U32 R16, RZ, RZ, 0x40c00000 ;  /* 0x40c00000ff107424 */ /* 0x000fe200078e00ff */
[----:B------:R-:W-:Y:S02]  /*0620*/  LOP3.LUT R13, R13, 0xff, RZ, 0xc0, !PT ;  /* 0x000000ff0d0d7812 */ /* 0x000fe400078ec0ff */
[----:B------:R-:W-:Y:S02]  /*0630*/  LOP3.LUT R18, R0, 0xff, RZ, 0xc0, !PT ;  /* 0x000000ff00127812 */ /* 0x000fe400078ec0ff */
[----:B------:R-:W-:-:S03]  /*0640*/  IADD3 R17, PT, PT, R13, -0x1, RZ ;  /* 0xffffffff0d117810 */ /* 0x000fc60007ffe0ff */
[----:B------:R-:W-:Y:S01]  /*0650*/  VIADD R19, R18, 0xffffffff ;  /* 0xffffffff12137836 */ /* 0x000fe20000000000 */
[----:B------:R-:W-:-:S04]  /*0660*/  ISETP.GT.U32.AND P1, PT, R17, 0xfd, PT ;  /* 0x000000fd1100780c */ /* 0x000fc80003f24070 */
[----:B------:R-:W-:-:S13]  /*0670*/  ISETP.GT.U32.OR P1, PT, R19, 0xfd, P1 ;  /* 0x000000fd1300780c */ /* 0x000fda0000f24470 */
[----:B------:R-:W-:Y:S01]  /*0680*/  @!P1 IMAD.MOV.U32 R14, RZ, RZ, RZ ;  /* 0x000000ffff0e9224 */ /* 0x000fe200078e00ff */
[----:B------:R-:W-:Y:S06]  /*0690*/  @!P1 BRA `(.L_x_10) ;  /* 0x0000000000609947 */ /* 0x000fec0003800000 */
[----:B------:R-:W-:Y:S01]  /*06a0*/  HFMA2 R0, -RZ, RZ, 2.375, 0 ;  /* 0x40c00000ff007431 */ /* 0x000fe200000001ff */
[----:B------:R-:W-:-:S04]  /*06b0*/  FSETP.GTU.FTZ.AND P1, PT, |R3|, +INF , PT ;  /* 0x7f8000000300780b */ /* 0x000fc80003f3c200 */
[----:B------:R-:W-:-:S04]  /*06c0*/  FSETP.GTU.FTZ.AND P2, PT, |R0|, +INF , PT ;  /* 0x7f8000000000780b */ /* 0x000fc80003f5c200 */
[----:B------:R-:W-:-:S13]  /*06d0*/  PLOP3.LUT P1, PT, P1, P2, PT, 0xf8, 0x8f ;  /* 0x00000000008f781c */ /* 0x000fda0000f25f70 */
[----:B------:R-:W-:Y:S05]  /*06e0*/  @P1 BRA `(.L_x_11) ;  /* 0x00000004004c1947 */ /* 0x000fea0003800000 */
[----:B------:R-:W-:-:S13]  /*06f0*/  LOP3.LUT P1, RZ, R16, 0x7fffffff, R3, 0xc8, !PT ;  /* 0x7fffffff10ff7812 */ /* 0x000fda000782c803 */
[----:B------:R-:W-:Y:S05]  /*0700*/  @!P1 BRA `(.L_x_12) ;  /* 0x00000004003c9947 */ /* 0x000fea0003800000 */
[C---:B------:R-:W-:Y:S02]  /*0710*/  FSETP.NEU.FTZ.AND P3, PT, |R3|.reuse, +INF , PT ;  /* 0x7f8000000300780b */ /* 0x040fe40003f7d200 */
[----:B------:R-:W-:Y:S02]  /*0720*/  FSETP.NEU.FTZ.AND P2, PT, |R0|, +INF , PT ;  /* 0x7f8000000000780b */ /* 0x000fe40003f5d200 */
[----:B------:R-:W-:-:S11]  /*0730*/  FSETP.NEU.FTZ.AND P1, PT, |R3|, +INF , PT ;  /* 0x7f8000000300780b */ /* 0x000fd60003f3d200 */
[----:B------:R-:W-:Y:S05]  /*0740*/  @!P2 BRA !P3, `(.L_x_12) ;  /* 0x00000004002ca947 */ /* 0x000fea0005800000 */
[----:B------:R-:W-:-:S04]  /*0750*/  LOP3.LUT P3, RZ, R3, 0x7fffffff, RZ, 0xc0, !PT ;  /* 0x7fffffff03ff7812 */ /* 0x000fc8000786c0ff */
[----:B------:R-:W-:-:S13]  /*0760*/  PLOP3.LUT P2, PT, P2, P3, PT, 0x2f, 0xf2 ;  /* 0x0000000000f2781c */ /* 0x000fda0001746577 */
[----:B------:R-:W-:Y:S05]  /*0770*/  @P2 BRA `(.L_x_13) ;  /* 0x0000000400182947 */ /* 0x000fea0003800000 */
[----:B------:R-:W-:-:S04]  /*0780*/  LOP3.LUT P2, RZ, R16, 0x7fffffff, RZ, 0xc0, !PT ;  /* 0x7fffffff10ff7812 */ /* 0x000fc8000784c0ff */
[----:B------:R-:W-:-:S13]  /*0790*/  PLOP3.LUT P1, PT, P1, P2, PT, 0x2f, 0xf2 ;  /* 0x0000000000f2781c */ /* 0x000fda0000f24577 */
[----:B------:R-:W-:Y:S05]  /*07a0*/  @P1 BRA `(.L_x_14) ;  /* 0x0000000400001947 */ /* 0x000fea0003800000 */
[----:B------:R-:W-:Y:S02]  /*07b0*/  ISETP.GE.AND P1, PT, R19, RZ, PT ;  /* 0x000000ff1300720c */ /* 0x000fe40003f26270 */
[----:B------:R-:W-:-:S11]  /*07c0*/  ISETP.GE.AND P2, PT, R17, RZ, PT ;  /* 0x000000ff1100720c */ /* 0x000fd60003f46270 */
[----:B------:R-:W-:Y:S02]  /*07d0*/  @P1 IMAD.MOV.U32 R14, RZ, RZ, RZ ;  /* 0x000000ffff0e1224 */ /* 0x000fe400078e00ff */
[----:B------:R-:W-:Y:S01]  /*07e0*/  @!P1 FFMA R3, R3, 1.84467440737095516160e+19, RZ ;  /* 0x5f80000003039823 */ /* 0x000fe200000000ff */
[----:B------:R-:W-:Y:S02]  /*07f0*/  @!P1 IMAD.MOV.U32 R14, RZ, RZ, -0x40 ;  /* 0xffffffc0ff0e9424 */ /* 0x000fe400078e00ff */
[----:B------:R-:W-:-:S03]  /*0800*/  @!P2 FFMA R16, R0, 1.84467440737095516160e+19, RZ ;  /* 0x5f8000000010a823 */ /* 0x000fc600000000ff */
[----:B------:R-:W-:-:S07]  /*0810*/  @!P2 IADD3 R14, PT, PT, R14, 0x40, RZ ;  /* 0x000000400e0ea810 */ /* 0x000fce0007ffe0ff */
.L_x_10:
[----:B------:R-:W-:Y:S01]  /*0820*/  LEA R17, R13, 0xc0800000, 0x17 ;  /* 0xc08000000d117811 */ /* 0x000fe200078eb8ff */
[----:B------:R-:W-:Y:S01]  /*0830*/  VIADD R18, R18, 0xffffff81 ;  /* 0xffffff8112127836 */ /* 0x000fe20000000000 */
[----:B------:R-:W-:Y:S03]  /*0840*/  BSSY.RECONVERGENT B2, `(.L_x_15) ;  /* 0x0000035000027945 */ /* 0x000fe60003800200 */
[----:B------:R-:W-:Y:S02]  /*0850*/  IMAD.IADD R17, R16, 0x1, -R17 ;  /* 0x0000000110117824 */ /* 0x000fe400078e0a11 */
[C---:B------:R-:W-:Y:S02]  /*0860*/  IMAD R0, R18.reuse, -0x800000, R3 ;  /* 0xff80000012007824 */ /* 0x040fe400078e0203 */
[----:B------:R0:W1:Y:S01]  /*0870*/  MUFU.RCP R16, R17 ;  /* 0x0000001100107308 */ /* 0x0000620000001000 */
[----:B------:R-:W-:Y:S01]  /*0880*/  FADD.FTZ R19, -R17, -RZ ;  /* 0x800000ff11137221 */ /* 0x000fe20000010100 */
[----:B0-----:R-:W-:-:S04]  /*0890*/  IADD3 R17, PT, PT, R18, 0x7f, -R13 ;  /* 0x0000007f12117810 */ /* 0x001fc80007ffe80d */
[----:B------:R-:W-:Y:S01]  /*08a0*/  IADD3 R17, PT, PT, R17, R14, RZ ;  /* 0x0000000e11117210 */ /* 0x000fe20007ffe0ff */
[----:B-1----:R-:W-:-:S04]  /*08b0*/  FFMA R21, R16, R19, 1 ;  /* 0x3f80000010157423 */ /* 0x002fc80000000013 */
[----:B------:R-:W-:-:S04]  /*08c0*/  FFMA R3, R16, R21, R16 ;  /* 0x0000001510037223 */ /* 0x000fc80000000010 */
[----:B------:R-:W-:-:S04]  /*08d0*/  FFMA R16, R0, R3, RZ ;  /* 0x0000000300107223 */ /* 0x000fc800000000ff */
[----:B------:R-:W-:-:S04]  /*08e0*/  FFMA R20, R19, R16, R0 ;  /* 0x0000001013147223 */ /* 0x000fc80000000000 */
[----:B------:R-:W-:-:S04]  /*08f0*/  FFMA R16, R3, R20, R16 ;  /* 0x0000001403107223 */ /* 0x000fc80000000010 */
[----:B------:R-:W-:-:S04]  /*0900*/  FFMA R19, R19, R16, R0 ;  /* 0x0000001013137223 */ /* 0x000fc80000000000 */
[----:B------:R-:W-:-:S05]  /*0910*/  FFMA R0, R3, R19, R16 ;  /* 0x0000001303007223 */ /* 0x000fca0000000010 */
[----:B------:R-:W-:-:S04]  /*0920*/  SHF.R.U32.HI R13, RZ, 0x17, R0 ;  /* 0x00000017ff0d7819 */ /* 0x000fc80000011600 */
[----:B------:R-:W-:-:S05]  /*0930*/  LOP3.LUT R13, R13, 0xff, RZ, 0xc0, !PT ;  /* 0x000000ff0d0d7812 */ /* 0x000fca00078ec0ff */
[----:B------:R-:W-:-:S04]  /*0940*/  IMAD.IADD R18, R13, 0x1, R17 ;  /* 0x000000010d127824 */ /* 0x000fc800078e0211 */
[----:B------:R-:W-:-:S05]  /*0950*/  VIADD R13, R18, 0xffffffff ;  /* 0xffffffff120d7836 */ /* 0x000fca0000000000 */
[----:B------:R-:W-:-:S13]  /*0960*/  ISETP.GE.U32.AND P1, PT, R13, 0xfe, PT ;  /* 0x000000fe0d00780c */ /* 0x000fda0003f26070 */
[----:B------:R-:W-:Y:S05]  /*0970*/  @!P1 BRA `(.L_x_16) ;  /* 0x0000000000809947 */ /* 0x000fea0003800000 */
[----:B------:R-:W-:-:S13]  /*0980*/  ISETP.GT.AND P1, PT, R18, 0xfe, PT ;  /* 0x000000fe1200780c */ /* 0x000fda0003f24270 */
[----:B------:R-:W-:Y:S05]  /*0990*/  @P1 BRA `(.L_x_17) ;  /* 0x00000000006c1947 */ /* 0x000fea0003800000 */
[----:B------:R-:W-:-:S13]  /*09a0*/  ISETP.GE.AND P1, PT, R18, 0x1, PT ;  /* 0x000000011200780c */ /* 0x000fda0003f26270 */
[----:B------:R-:W-:Y:S05]  /*09b0*/  @P1 BRA `(.L_x_18) ;  /* 0x0000000000741947 */ /* 0x000fea0003800000 */
[----:B------:R-:W-:Y:S02]  /*09c0*/  ISETP.GE.AND P1, PT, R18, -0x18, PT ;  /* 0xffffffe81200780c */ /* 0x000fe40003f26270 */
[----:B------:R-:W-:-:S11]  /*09d0*/  LOP3.LUT R0, R0, 0x80000000, RZ, 0xc0, !PT ;  /* 0x8000000000007812 */ /* 0x000fd600078ec0ff */
[----:B------:R-:W-:Y:S05]  /*09e0*/  @!P1 BRA `(.L_x_18) ;  /* 0x0000000000689947 */ /* 0x000fea0003800000 */
[-C--:B------:R-:W-:Y:S01]  /*09f0*/  FFMA.RZ R13, R3, R19.reuse, R16 ;  /* 0x00000013030d7223 */ /* 0x080fe2000000c010 */
[----:B------:R-:W-:Y:S01]  /*0a00*/  IMAD.MOV R17, RZ, RZ, -R18 ;  /* 0x000000ffff117224 */ /* 0x000fe200078e0a12 */
[C---:B------:R-:W-:Y:S02]  /*0a10*/  ISETP.NE.AND P3, PT, R18.reuse, RZ, PT ;  /* 0x000000ff1200720c */ /* 0x040fe40003f65270 */
[C---:B------:R-:W-:Y:S02]  /*0a20*/  ISETP.NE.AND P2, PT, R18.reuse, RZ, PT ;  /* 0x000000ff1200720c */ /* 0x040fe40003f45270 */
[----:B------:R-:W-:Y:S01]  /*0a30*/  LOP3.LUT R14, R13, 0x7fffff, RZ, 0xc0, !PT ;  /* 0x007fffff0d0e7812 */ /* 0x000fe200078ec0ff */
[CCC-:B------:R-:W-:Y:S01]  /*0a40*/  FFMA.RP R13, R3.reuse, R19.reuse, R16.reuse ;  /* 0x00000013030d7223 */ /* 0x1c0fe20000008010 */
[----:B------:R-:W-:Y:S01]  /*0a50*/  FFMA.RM R16, R3, R19, R16 ;  /* 0x0000001303107223 */ /* 0x000fe20000004010 */
[----:B------:R-:W-:Y:S02]  /*0a60*/  IADD3 R3, PT, PT, R18, 0x20, RZ ;  /* 0x0000002012037810 */ /* 0x000fe40007ffe0ff */
[----:B------:R-:W-:-:S02]  /*0a70*/  LOP3.LUT R14, R14, 0x800000, RZ, 0xfc, !PT ;  /* 0x008000000e0e7812 */ /* 0x000fc400078efcff */
[----:B------:R-:W-:Y:S02]  /*0a80*/  FSETP.NEU.FTZ.AND P1, PT, R13, R16, PT ;  /* 0x000000100d00720b */ /* 0x000fe40003f3d000 */
[----:B------:R-:W-:Y:S02]  /*0a90*/  SHF.L.U32 R3, R14, R3, RZ ;  /* 0x000000030e037219 */ /* 0x000fe400000006ff */
[----:B------:R-:W-:Y:S02]  /*0aa0*/  SEL R13, R17, RZ, P3 ;  /* 0x000000ff110d7207 */ /* 0x000fe40001800000 */
[----:B------:R-:W-:Y:S02]  /*0ab0*/  ISETP.NE.AND P2, PT, R3, RZ, P2 ;  /* 0x000000ff0300720c */ /* 0x000fe40001745270 */
[----:B------:R-:W-:Y:S02]  /*0ac0*/  SHF.R.U32.HI R13, RZ, R13, R14 ;  /* 0x0000000dff0d7219 */ /* 0x000fe4000001160e */
[----:B------:R-:W-:-:S02]  /*0ad0*/  PLOP3.LUT P1, PT, P1, P2, PT, 0xf8, 0x8f ;  /* 0x00000000008f781c */ /* 0x000fc40000f25f70 */
[----:B------:R-:W-:Y:S02]  /*0ae0*/  SHF.R.U32.HI R14, RZ, 0x1, R13 ;  /* 0x00000001ff0e7819 */ /* 0x000fe4000001160d */
[----:B------:R-:W-:-:S04]  /*0af0*/  SEL R3, RZ, 0x1, !P1 ;  /* 0x00000001ff037807 */ /* 0x000fc80004800000 */
[----:B------:R-:W-:-:S04]  /*0b00*/  LOP3.LUT R16, R3, 0x1, R14, 0xf8, !PT ;  /* 0x0000000103107812 */ /* 0x000fc800078ef80e */
[----:B------:R-:W-:-:S05]  /*0b10*/  LOP3.LUT R13, R16, R13, RZ, 0xc0, !PT ;  /* 0x0000000d100d7212 */ /* 0x000fca00078ec0ff */
[----:B------:R-:W-:-:S05]  /*0b20*/  IMAD.IADD R13, R14, 0x1, R13 ;  /* 0x000000010e0d7824 */ /* 0x000fca00078e020d */
[----:B------:R-:W-:Y:S01]  /*0b30*/  LOP3.LUT R0, R13, R0, RZ, 0xfc, !PT ;  /* 0x000000000d007212 */ /* 0x000fe200078efcff */
[----:B------:R-:W-:Y:S06]  /*0b40*/  BRA `(.L_x_18) ;  /* 0x0000000000107947 */ /* 0x000fec0003800000 */
.L_x_17:
[----:B------:R-:W-:-:S04]  /*0b50*/  LOP3.LUT R0, R0, 0x80000000, RZ, 0xc0, !PT ;  /* 0x8000000000007812 */ /* 0x000fc800078ec0ff */
[----:B------:R-:W-:Y:S01]  /*0b60*/  LOP3.LUT R0, R0, 0x7f800000, RZ, 0xfc, !PT ;  /* 0x7f80000000007812 */ /* 0x000fe200078efcff */
[----:B------:R-:W-:Y:S06]  /*0b70*/  BRA `(.L_x_18) ;  /* 0x0000000000047947 */ /* 0x000fec0003800000 */
.L_x_16:
[----:B------:R-:W-:-:S07]  /*0b80*/  LEA R0, R17, R0, 0x17 ;  /* 0x0000000011007211 */ /* 0x000fce00078eb8ff */
.L_x_18:
[----:B------:R-:W-:Y:S05]  /*0b90*/  BSYNC.RECONVERGENT B2 ;  /* 0x0000000000027941 */ /* 0x000fea0003800200 */
.L_x_15:
[----:B------:R-:W-:Y:S05]  /*0ba0*/  BRA `(.L_x_19) ;  /* 0x0000000000207947 */ /* 0x000fea0003800000 */
.L_x_14:
[----:B------:R-:W-:-:S04]  /*0bb0*/  LOP3.LUT R0, R16, 0x80000000, R3, 0x48, !PT ;  /* 0x8000000010007812 */ /* 0x000fc800078e4803 */
[----:B------:R-:W-:Y:S01]  /*0bc0*/  LOP3.LUT R0, R0, 0x7f800000, RZ, 0xfc, !PT ;  /* 0x7f80000000007812 */ /* 0x000fe200078efcff */
[----:B------:R-:W-:Y:S06]  /*0bd0*/  BRA `(.L_x_19) ;  /* 0x0000000000147947 */ /* 0x000fec0003800000 */
.L_x_13:
[----:B------:R-:W-:Y:S01]  /*0be0*/  LOP3.LUT R0, R16, 0x80000000, R3, 0x48, !PT ;  /* 0x8000000010007812 */ /* 0x000fe200078e4803 */
[----:B------:R-:W-:Y:S06]  /*0bf0*/  BRA `(.L_x_19) ;  /* 0x00000000000c7947 */ /* 0x000fec0003800000 */
.L_x_12:
[----:B------:R-:W0:Y:S01]  /*0c00*/  MUFU.RSQ R0, -QNAN ;  /* 0xffc0000000007908 */ /* 0x000e220000001400 */
[----:B------:R-:W-:Y:S05]  /*0c10*/  BRA `(.L_x_19) ;  /* 0x0000000000047947 */ /* 0x000fea0003800000 */
.L_x_11:
[----:B------:R-:W-:-:S07]  /*0c20*/  FADD.FTZ R0, R3, R0 ;  /* 0x0000000003007221 */ /* 0x000fce0000010000 */
.L_x_19:
[----:B------:R-:W-:Y:S05]  /*0c30*/  BSYNC.RECONVERGENT B1 ;  /* 0x0000000000017941 */ /* 0x000fea0003800200 */
.L_x_9:
[----:B------:R-:W-:-:S04]  /*0c40*/  IMAD.MOV.U32 R13, RZ, RZ, 0x0 ;  /* 0x00000000ff0d7424 */ /* 0x000fc800078e00ff */
[----:B0-----:R-:W-:Y:S05]  /*0c50*/  RET.REL.NODEC R12 `(_Z19Hard_Sigmoid_KernelPKfPfm) ;  /* 0xfffffff00ce87950 */ /* 0x001fea0003c3ffff */
.L_x_20:
[----:B------:R-:W-:-:S00]  /*0c60*/  BRA `(.L_x_20) ;  /* 0xfffffffc00fc7947 */ /* 0x000fc0000383ffff */
[----:B------:R-:W-:-:S00]  /*0c70*/  NOP ;  /* 0x0000000000007918 */ /* 0x000fc00000000000 */
        /* <DEDUP_REMOVED lines=8> */
.L_x_21:


//--------------------- .nv.shared.reserved.0     --------------------------
	.section	.nv.shared.reserved.0,"aw",@nobits
	.weak		__nv_reservedSMEM_offset_0_alias
	.size		__nv_reservedSMEM_offset_0_alias, 0, 64
	.other		__nv_reservedSMEM_offset_0_alias,@"STO_CUDA_RESERVED_SHARED STV_DEFAULT"
__nv_reservedSMEM_offset_0_alias:
	.zero		0
	.zero		64


//--------------------- .nv.constant0._Z19Hard_Sigmoid_KernelPKfPfm --------------------------
	.section	.nv.constant0._Z19Hard_Sigmoid_KernelPKfPfm,"a",@progbits
	.sectionflags	@""
	.align	4
.nv.constant0._Z19Hard_Sigmoid_KernelPKfPfm:
	.zero		920


//--------------------- SYMBOLS --------------------------

	.type		.nv.reservedSmem.offset0,@object
	.size		.nv.reservedSmem.offset0,0x4
